	.headerflags	@"EF_CUDA_TEXMODE_UNIFIED EF_CUDA_64BIT_ADDRESS EF_CUDA_ACCELERATORS EF_CUDA_SM90 EF_CUDA_VIRTUAL_SM(EF_CUDA_SM90)"
	.elftype	@"ET_EXEC"


//--------------------- .nv.info                  --------------------------
	.section	.nv.info,"",@"SHT_CUDA_INFO"
	.align	4


	//----- nvinfo : EIATTR_REGCOUNT
	.align		4
        /*0000*/ 	.byte	0x04, 0x2f
        /*0002*/ 	.short	(.L_1 - .L_0)
	.align		4
.L_0:
        /*0004*/ 	.word	index@(triton_poi_fused_hardtanh_backward_mul_sigmoid_32)
        /*0008*/ 	.word	0x0000000b


	//----- nvinfo : EIATTR_MIN_STACK_SIZE
	.align		4
.L_1:
        /*000c*/ 	.byte	0x04, 0x12
        /*000e*/ 	.short	(.L_3 - .L_2)
	.align		4
.L_2:
        /*0010*/ 	.word	index@(triton_poi_fused_hardtanh_backward_mul_sigmoid_32)
        /*0014*/ 	.word	0x00000000


	//----- nvinfo : EIATTR_FRAME_SIZE
	.align		4
.L_3:
        /*0018*/ 	.byte	0x04, 0x11
        /*001a*/ 	.short	(.L_5 - .L_4)
	.align		4
.L_4:
        /*001c*/ 	.word	index@(triton_poi_fused_hardtanh_backward_mul_sigmoid_32)
        /*0020*/ 	.word	0x00000000


	//----- nvinfo : EIATTR_MIN_STACK_SIZE
	.align		4
.L_5:
        /*0024*/ 	.byte	0x04, 0x12
        /*0026*/ 	.short	(.L_7 - .L_6)
	.align		4
.L_6:
        /*0028*/ 	.word	index@(triton_poi_fused_hardtanh_backward_mul_sigmoid_32)
        /*002c*/ 	.word	0x00000000
.L_7:


//--------------------- .nv.info.triton_poi_fused_hardtanh_backward_mul_sigmoid_32 --------------------------
	.section	.nv.info.triton_poi_fused_hardtanh_backward_mul_sigmoid_32,"",@"SHT_CUDA_INFO"
	.sectionflags	@""
	.align	4


	//----- nvinfo : EIATTR_CUDA_API_VERSION
	.align		4
        /*0000*/ 	.byte	0x04, 0x37
        /*0002*/ 	.short	(.L_9 - .L_8)
.L_8:
        /*0004*/ 	.word	0x0000007c


	//----- nvinfo : EIATTR_KPARAM_INFO
	.align		4
.L_9:
        /*0008*/ 	.byte	0x04, 0x17
        /*000a*/ 	.short	(.L_11 - .L_10)
.L_10:
        /*000c*/ 	.word	0x00000000
        /*0010*/ 	.short	0x0003
        /*0012*/ 	.short	0x0018
        /*0014*/ 	.byte	0x00, 0xf0, 0x11, 0x00


	//----- nvinfo : EIATTR_KPARAM_INFO
	.align		4
.L_11:
        /*0018*/ 	.byte	0x04, 0x17
        /*001a*/ 	.short	(.L_13 - .L_12)
.L_12:
        /*001c*/ 	.word	0x00000000
        /*0020*/ 	.short	0x0002
        /*0022*/ 	.short	0x0010
        /*0024*/ 	.byte	0x00, 0xf4, 0x21, 0x00


	//----- nvinfo : EIATTR_KPARAM_INFO
	.align		4
.L_13:
        /*0028*/ 	.byte	0x04, 0x17
        /*002a*/ 	.short	(.L_15 - .L_14)
.L_14:
        /*002c*/ 	.word	0x00000000
        /*0030*/ 	.short	0x0001
        /*0032*/ 	.short	0x0008
        /*0034*/ 	.byte	0x00, 0xf4, 0x21, 0x00


	//----- nvinfo : EIATTR_KPARAM_INFO
	.align		4
.L_15:
        /*0038*/ 	.byte	0x04, 0x17
        /*003a*/ 	.short	(.L_17 - .L_16)
.L_16:
        /*003c*/ 	.word	0x00000000
        /*0040*/ 	.short	0x0000
        /*0042*/ 	.short	0x0000
        /*0044*/ 	.byte	0x00, 0xf4, 0x21, 0x00


	//----- nvinfo : EIATTR_SPARSE_MMA_MASK
	.align		4
.L_17:
        /*0048*/ 	.byte	0x03, 0x50
        /*004a*/ 	.short	0x0000


	//----- nvinfo : EIATTR_MAXREG_COUNT
	.align		4
        /*004c*/ 	.byte	0x03, 0x1b
        /*004e*/ 	.short	0x00ff


	//----- nvinfo : EIATTR_EXIT_INSTR_OFFSETS
	.align		4
        /*0050*/ 	.byte	0x04, 0x1c
        /*0052*/ 	.short	(.L_19 - .L_18)


	//   ....[0]....
.L_18:
        /*0054*/ 	.word	0x000002a0


	//   ....[1]....
        /*0058*/ 	.word	0x000002c0


	//----- nvinfo : EIATTR_REQNTID
	.align		4
.L_19:
        /*005c*/ 	.byte	0x04, 0x10
        /*005e*/ 	.short	(.L_21 - .L_20)
.L_20:
        /*0060*/ 	.word	0x00000080
        /*0064*/ 	.word	0x00000001
        /*0068*/ 	.word	0x00000001


	//----- nvinfo : EIATTR_CBANK_PARAM_SIZE
	.align		4
.L_21:
        /*006c*/ 	.byte	0x03, 0x19
        /*006e*/ 	.short	0x001c


	//----- nvinfo : EIATTR_PARAM_CBANK
	.align		4
        /*0070*/ 	.byte	0x04, 0x0a
        /*0072*/ 	.short	(.L_23 - .L_22)
	.align		4
.L_22:
        /*0074*/ 	.word	index@(.nv.constant0.triton_poi_fused_hardtanh_backward_mul_sigmoid_32)
        /*0078*/ 	.short	0x0210
        /*007a*/ 	.short	0x001c


	//----- nvinfo : EIATTR_SW_WAR
	.align		4
.L_23:
        /*007c*/ 	.byte	0x04, 0x36
        /*007e*/ 	.short	(.L_25 - .L_24)
.L_24:
        /*0080*/ 	.word	0x00000008
.L_25:


//--------------------- .nv.callgraph             --------------------------
	.section	.nv.callgraph,"",@"SHT_CUDA_CALLGRAPH"
	.align	4
	.sectionentsize	8
	.align		4
        /*0000*/ 	.word	0x00000000
	.align		4
        /*0004*/ 	.word	0xffffffff
	.align		4
        /*0008*/ 	.word	0x00000000
	.align		4
        /*000c*/ 	.word	0xfffffffe
	.align		4
        /*0010*/ 	.word	0x00000000
	.align		4
        /*0014*/ 	.word	0xfffffffd
	.align		4
        /*0018*/ 	.word	0x00000000
	.align		4
        /*001c*/ 	.word	0xfffffffc


//--------------------- .text.triton_poi_fused_hardtanh_backward_mul_sigmoid_32 --------------------------
	.section	.text.triton_poi_fused_hardtanh_backward_mul_sigmoid_32,"ax",@progbits
	.align	128
        .global         triton_poi_fused_hardtanh_backward_mul_sigmoid_32
        .type           triton_poi_fused_hardtanh_backward_mul_sigmoid_32,@function
        .size           triton_poi_fused_hardtanh_backward_mul_sigmoid_32,(.L_x_1 - triton_poi_fused_hardtanh_backward_mul_sigmoid_32)
        .other          triton_poi_fused_hardtanh_backward_mul_sigmoid_32,@"STO_CUDA_ENTRY STV_DEFAULT"
triton_poi_fused_hardtanh_backward_mul_sigmoid_32:
.text.triton_poi_fused_hardtanh_backward_mul_sigmoid_32:
[----:B------:R-:W0:Y:S02]  /*0000*/  LDC R1, c[0x0][0x28] ;  /* 0x00000a00ff017b82 */ /* 0x000e240000000800 */
[----:B------:R-:W1:Y:S01]  /*0010*/  S2R R2, SR_TID.X ;  /* 0x0000000000027919 */ /* 0x000e620000002100 */
[----:B------:R-:W2:Y:S01]  /*0020*/  LDC.64 R6, c[0x0][0x218] ;  /* 0x00008600ff067b82 */ /* 0x000ea20000000a00 */
[----:B------:R-:W-:Y:S01]  /*0030*/  ULDC.64 UR4, c[0x0][0x208] ;  /* 0x0000820000047ab9 */ /* 0x000fe20000000a00 */
[----:B------:R-:W-:Y:S01]  /*0040*/  ULDC.64 UR6, c[0x0][0x220] ;  /* 0x0000880000067ab9 */ /* 0x000fe20000000a00 */
[----:B------:R-:W3:Y:S01]  /*0050*/  S2R R3, SR_CTAID.X ;  /* 0x0000000000037919 */ /* 0x000ee20000002500 */
[----:B-1----:R-:W-:-:S04]  /*0060*/  LOP3.LUT R2, R2, 0x7f, RZ, 0xc0, !PT ;  /* 0x0000007f02027812 */ /* 0x002fc800078ec0ff */
[----:B---3--:R-:W-:Y:S01]  /*0070*/  LEA R3, R3, R2, 0x7 ;  /* 0x0000000203037211 */ /* 0x008fe200078e38ff */
[----:B------:R-:W-:-:S03]  /*0080*/  HFMA2.MMA R2, -RZ, RZ, 0, 0 ;  /* 0x00000000ff027435 */ /* 0x000fc600000001ff */
[----:B------:R-:W-:-:S07]  /*0090*/  ISETP.GE.AND P1, PT, R3, 0x5b80, PT ;  /* 0x00005b800300780c */ /* 0x000fce0003f26270 */
[----:B------:R-:W-:-:S05]  /*00a0*/  IMAD.HI R0, R3, -0x4cf09cad, R2 ;  /* 0xb30f635303007827 */ /* 0x000fca00078e0202 */
[----:B------:R-:W-:-:S04]  /*00b0*/  SHF.R.U32.HI R5, RZ, 0x1f, R0 ;  /* 0x0000001fff057819 */ /* 0x000fc80000011600 */
[CC--:B------:R-:W-:Y:S02]  /*00c0*/  LEA.HI.SX32 R2, R0.reuse, R5.reuse, 0x18 ;  /* 0x0000000500027211 */ /* 0x0c0fe400078fc2ff */
[----:B------:R-:W-:-:S03]  /*00d0*/  LEA.HI.SX32 R5, R0, R5, 0x14 ;  /* 0x0000000500057211 */ /* 0x000fc600078fa2ff */
[----:B------:R-:W-:-:S04]  /*00e0*/  IMAD R2, R2, -0x16e, R3 ;  /* 0xfffffe9202027824 */ /* 0x000fc800078e0203 */
[----:B------:R-:W-:Y:S02]  /*00f0*/  IMAD R5, R5, 0x16e, R2 ;  /* 0x0000016e05057824 */ /* 0x000fe400078e0202 */
[----:B------:R-:W-:Y:S02]  /*0100*/  IMAD.MOV.U32 R2, RZ, RZ, RZ ;  /* 0x000000ffff027224 */ /* 0x000fe400078e00ff */
[----:B--2---:R-:W-:Y:S02]  /*0110*/  IMAD.WIDE R6, R5, 0x4, R6 ;  /* 0x0000000405067825 */ /* 0x004fe400078e0206 */
[----:B------:R-:W1:Y:S03]  /*0120*/  LDC.64 R4, c[0x0][0x210] ;  /* 0x00008400ff047b82 */ /* 0x000e660000000a00 */
[----:B------:R-:W2:Y:S01]  /*0130*/  @!P1 LDG.E.EL R2, desc[UR4][R6.64] ;  /* 0x0000000406029981 */ /* 0x000ea2000c2e1900 */
[----:B------:R-:W-:Y:S01]  /*0140*/  MOV R0, RZ ;  /* 0x000000ff00007202 */ /* 0x000fe20000000f00 */
[----:B-1----:R-:W-:-:S05]  /*0150*/  IMAD.WIDE R4, R3, 0x4, R4 ;  /* 0x0000000403047825 */ /* 0x002fca00078e0204 */
[----:B------:R1:W3:Y:S02]  /*0160*/  @!P1 LDG.E R0, desc[UR4][R4.64] ;  /* 0x0000000404009981 */ /* 0x0002e4000c1e1900 */
[----:B-1----:R-:W-:Y:S02]  /*0170*/  IMAD.MOV.U32 R5, RZ, RZ, 0x3e800000 ;  /* 0x3e800000ff057424 */ /* 0x002fe400078e00ff */
[----:B--2---:R-:W-:-:S04]  /*0180*/  FADD R2, RZ, -R2 ;  /* 0x80000002ff027221 */ /* 0x004fc80000000000 */
[----:B------:R-:W-:-:S05]  /*0190*/  FMUL R2, R2, 1.4426950216293334961 ;  /* 0x3fb8aa3b02027820 */ /* 0x000fca0000400000 */
[----:B------:R-:W-:-:S13]  /*01a0*/  FSETP.GEU.AND P0, PT, R2, -126, PT ;  /* 0xc2fc00000200780b */ /* 0x000fda0003f0e000 */
[----:B------:R-:W-:-:S04]  /*01b0*/  @!P0 FMUL R2, R2, 0.5 ;  /* 0x3f00000002028820 */ /* 0x000fc80000400000 */
[----:B------:R1:W2:Y:S02]  /*01c0*/  MUFU.EX2 R8, R2 ;  /* 0x0000000200087308 */ /* 0x0002a40000000800 */
[----:B-1----:R-:W-:-:S04]  /*01d0*/  IADD3 R2, P2, R3, UR6, RZ ;  /* 0x0000000603027c10 */ /* 0x002fc8000ff5e0ff */
[----:B------:R-:W-:Y:S01]  /*01e0*/  LEA.HI.X.SX32 R3, R3, UR7, 0x1, P2 ;  /* 0x0000000703037c11 */ /* 0x000fe200090f0eff */
[----:B--2---:R-:W-:-:S04]  /*01f0*/  @!P0 FMUL R8, R8, R8 ;  /* 0x0000000808088220 */ /* 0x004fc80000400000 */
[----:B------:R-:W-:-:S05]  /*0200*/  FADD R8, R8, 1 ;  /* 0x3f80000008087421 */ /* 0x000fca0000000000 */
[----:B------:R-:W-:-:S04]  /*0210*/  FSETP.GT.AND P0, PT, R8, 8.50705917302346158658e+37, PT ;  /* 0x7e8000000800780b */ /* 0x000fc80003f04000 */
[----:B------:R-:W-:-:S09]  /*0220*/  FSEL R5, R5, 1, P0 ;  /* 0x3f80000005057808 */ /* 0x000fd20000000000 */
[----:B------:R-:W-:-:S06]  /*0230*/  @P0 FMUL R8, R8, 0.25 ;  /* 0x3e80000008080820 */ /* 0x000fcc0000400000 */
[----:B------:R-:W1:Y:S02]  /*0240*/  MUFU.RCP R8, R8 ;  /* 0x0000000800087308 */ /* 0x000e640000001000 */
[----:B-1----:R-:W-:-:S04]  /*0250*/  FMUL R5, R8, R5 ;  /* 0x0000000508057220 */ /* 0x002fc80000400000 */
[----:B---3--:R-:W-:-:S05]  /*0260*/  FMUL R0, R5, R0 ;  /* 0x0000000005007220 */ /* 0x008fca0000400000 */
[----:B------:R-:W-:-:S04]  /*0270*/  FSETP.GE.AND P0, PT, R0, 6, PT ;  /* 0x40c000000000780b */ /* 0x000fc80003f06000 */
[----:B------:R-:W-:-:S04]  /*0280*/  FSETP.LE.OR P0, PT, R0, RZ, P0 ;  /* 0x000000ff0000720b */ /* 0x000fc80000703400 */
[----:B------:R-:W-:Y:S01]  /*0290*/  SEL R5, RZ, 0x1, !P0 ;  /* 0x00000001ff057807 */ /* 0x000fe20004000000 */
[----:B------:R-:W-:Y:S08]  /*02a0*/  @P1 EXIT ;  /* 0x000000000000194d */ /* 0x000ff00003800000 */
[----:B------:R-:W-:Y:S01]  /*02b0*/  STG.E.U8 desc[UR4][R2.64], R5 ;  /* 0x0000000502007986 */ /* 0x000fe2000c101104 */
[----:B------:R-:W-:Y:S05]  /*02c0*/  EXIT ;  /* 0x000000000000794d */ /* 0x000fea0003800000 */
.L_x_0:
[----:B------:R-:W-:-:S00]  /*02d0*/  BRA `(.L_x_0) ;  /* 0xfffffffc00fc7947 */ /* 0x000fc0000383ffff */
[----:B------:R-:W-:-:S00]  /*02e0*/  NOP ;  /* 0x0000000000007918 */ /* 0x000fc00000000000 */
        /* <DEDUP_REMOVED lines=9> */
.L_x_1:


//--------------------- .nv.constant0.triton_poi_fused_hardtanh_backward_mul_sigmoid_32 --------------------------
	.section	.nv.constant0.triton_poi_fused_hardtanh_backward_mul_sigmoid_32,"a",@progbits
	.sectionflags	@""
	.align	4
.nv.constant0.triton_poi_fused_hardtanh_backward_mul_sigmoid_32:
	.zero		556
